//
// Generated by NVIDIA NVVM Compiler
//
// Compiler Build ID: CL-36424714
// Cuda compilation tools, release 13.0, V13.0.88
// Based on NVVM 20.0.0
//

.version 9.0
.target sm_100
.address_size 64

	// .globl	_Z15transpose_naivePKfPfi

.visible .entry _Z15transpose_naivePKfPfi(
	.param .u64 .ptr .align 1 _Z15transpose_naivePKfPfi_param_0,
	.param .u64 .ptr .align 1 _Z15transpose_naivePKfPfi_param_1,
	.param .u32 _Z15transpose_naivePKfPfi_param_2
)
{
	.reg .pred 	%p<2>;
	.reg .b32 	%r<13>;
	.reg .b32 	%f<2>;
	.reg .b64 	%rd<9>;

	ld.param.u64 	%rd1, [_Z15transpose_naivePKfPfi_param_0];
	ld.param.u64 	%rd2, [_Z15transpose_naivePKfPfi_param_1];
	ld.param.u32 	%r3, [_Z15transpose_naivePKfPfi_param_2];
	mov.u32 	%r4, %ctaid.x;
	mov.u32 	%r5, %ntid.x;
	mov.u32 	%r6, %tid.x;
	mad.lo.s32 	%r1, %r4, %r5, %r6;
	mov.u32 	%r7, %ctaid.y;
	mov.u32 	%r8, %ntid.y;
	mov.u32 	%r9, %tid.y;
	mad.lo.s32 	%r2, %r7, %r8, %r9;
	max.s32 	%r10, %r2, %r1;
	setp.ge.s32 	%p1, %r10, %r3;
	@%p1 bra 	$L__BB0_2;
	cvta.to.global.u64 	%rd3, %rd1;
	cvta.to.global.u64 	%rd4, %rd2;
	mad.lo.s32 	%r11, %r3, %r2, %r1;
	mul.wide.s32 	%rd5, %r11, 4;
	add.s64 	%rd6, %rd3, %rd5;
	ld.global.nc.f32 	%f1, [%rd6];
	mad.lo.s32 	%r12, %r3, %r1, %r2;
	mul.wide.s32 	%rd7, %r12, 4;
	add.s64 	%rd8, %rd4, %rd7;
	st.global.f32 	[%rd8], %f1;
$L__BB0_2:
	ret;

}


// ===== COMPILED SASS (sm_100) =====

	.target	sm_100

	.elftype	@"ET_EXEC"


//--------------------- .note.nv.tkinfo           --------------------------
	.section	.note.nv.tkinfo,"",@"SHT_NOTE"
	.sectionflags	@"SHF_NOTE_NV_TKINFO"
	.tkinfo
        /*0018*/ 	.word	0x00000002
        /*0030*/ 	.string	""
        /*0030*/ 	.string	"ptxas"
        /*0030*/ 	.string	"Cuda compilation tools, release 13.0, V13.0.88"
        /*0030*/ 	.string	"Build cuda_13.0.r13.0/compiler.36424714_0"
        /*0030*/ 	.string	"-arch sm_100 -m 64 "



//--------------------- .note.nv.cuinfo           --------------------------
	.section	.note.nv.cuinfo,"",@"SHT_NOTE"
	.sectionflags	@"SHF_NOTE_NV_CUINFO"
        /*0018*/ 	.short	0x0002
        /*001a*/ 	.short	0x0064
        /*001c*/ 	.short	0x0082
	.zero		2


//--------------------- .nv.info                  --------------------------
	.section	.nv.info,"",@"SHT_CUDA_INFO"
	.align	4


	//----- nvinfo : EIATTR_REGCOUNT
	.align		4
        /*0000*/ 	.byte	0x04, 0x2f
        /*0002*/ 	.short	(.L_1 - .L_0)
	.align		4
.L_0:
        /*0004*/ 	.word	index@(_Z15transpose_naivePKfPfi)
        /*0008*/ 	.word	0x0000000a


	//----- nvinfo : EIATTR_FRAME_SIZE
	.align		4
.L_1:
        /*000c*/ 	.byte	0x04, 0x11
        /*000e*/ 	.short	(.L_3 - .L_2)
	.align		4
.L_2:
        /*0010*/ 	.word	index@(_Z15transpose_naivePKfPfi)
        /*0014*/ 	.word	0x00000000


	//----- nvinfo : EIATTR_MIN_STACK_SIZE
	.align		4
.L_3:
        /*0018*/ 	.byte	0x04, 0x12
        /*001a*/ 	.short	(.L_5 - .L_4)
	.align		4
.L_4:
        /*001c*/ 	.word	index@(_Z15transpose_naivePKfPfi)
        /*0020*/ 	.word	0x00000000
.L_5:


//--------------------- .nv.compat                --------------------------
	.section	.nv.compat,"",@"SHT_CUDA_COMPAT_INFO"
	.align	4
        /*0000*/ 	.byte	0x02, 0x09, 0x00, 0x00, 0x02, 0x02, 0x01, 0x00, 0x02, 0x05, 0x05, 0x00, 0x03, 0x07, 0x01, 0x01
        /*0010*/ 	.byte	0x02, 0x03, 0x00, 0x00, 0x02, 0x06, 0x01, 0x00, 0x04, 0x0b, 0x08, 0x00, 0x09, 0x00, 0x00, 0x00
        /*0020*/ 	.byte	0x00, 0x00, 0x00, 0x00


//--------------------- .nv.info._Z15transpose_naivePKfPfi --------------------------
	.section	.nv.info._Z15transpose_naivePKfPfi,"",@"SHT_CUDA_INFO"
	.sectionflags	@""
	.align	4


	//----- nvinfo : EIATTR_CUDA_API_VERSION
	.align		4
        /*0000*/ 	.byte	0x04, 0x37
        /*0002*/ 	.short	(.L_7 - .L_6)
.L_6:
        /*0004*/ 	.word	0x00000082


	//----- nvinfo : EIATTR_KPARAM_INFO
	.align		4
.L_7:
        /*0008*/ 	.byte	0x04, 0x17
        /*000a*/ 	.short	(.L_9 - .L_8)
.L_8:
        /*000c*/ 	.word	0x00000000
        /*0010*/ 	.short	0x0002
        /*0012*/ 	.short	0x0010
        /*0014*/ 	.byte	0x00, 0xf0, 0x11, 0x00


	//----- nvinfo : EIATTR_KPARAM_INFO
	.align		4
.L_9:
        /*0018*/ 	.byte	0x04, 0x17
        /*001a*/ 	.short	(.L_11 - .L_10)
.L_10:
        /*001c*/ 	.word	0x00000000
        /*0020*/ 	.short	0x0001
        /*0022*/ 	.short	0x0008
        /*0024*/ 	.byte	0x00, 0xf5, 0x21, 0x00


	//----- nvinfo : EIATTR_KPARAM_INFO
	.align		4
.L_11:
        /*0028*/ 	.byte	0x04, 0x17
        /*002a*/ 	.short	(.L_13 - .L_12)
.L_12:
        /*002c*/ 	.word	0x00000000
        /*0030*/ 	.short	0x0000
        /*0032*/ 	.short	0x0000
        /*0034*/ 	.byte	0x00, 0xf5, 0x21, 0x00


	//----- nvinfo : EIATTR_SPARSE_MMA_MASK
	.align		4
.L_13:
        /*0038*/ 	.byte	0x03, 0x50
        /*003a*/ 	.short	0x0000


	//----- nvinfo : EIATTR_MAXREG_COUNT
	.align		4
        /*003c*/ 	.byte	0x03, 0x1b
        /*003e*/ 	.short	0x00ff


	//----- nvinfo : EIATTR_MERCURY_ISA_VERSION
	.align		4
        /*0040*/ 	.byte	0x03, 0x5f
        /*0042*/ 	.short	0x0101


	//----- nvinfo : EIATTR_VRC_CTA_INIT_COUNT
	.align		4
        /*0044*/ 	.byte	0x02, 0x4a
	.zero		1
	.zero		1


	//----- nvinfo : EIATTR_EXIT_INSTR_OFFSETS
	.align		4
        /*0048*/ 	.byte	0x04, 0x1c
        /*004a*/ 	.short	(.L_15 - .L_14)


	//   ....[0]....
.L_14:
        /*004c*/ 	.word	0x000000c0


	//   ....[1]....
        /*0050*/ 	.word	0x00000160


	//----- nvinfo : EIATTR_CBANK_PARAM_SIZE
	.align		4
.L_15:
        /*0054*/ 	.byte	0x03, 0x19
        /*0056*/ 	.short	0x0014


	//----- nvinfo : EIATTR_PARAM_CBANK
	.align		4
        /*0058*/ 	.byte	0x04, 0x0a
        /*005a*/ 	.short	(.L_17 - .L_16)
	.align		4
.L_16:
        /*005c*/ 	.word	index@(.nv.constant0._Z15transpose_naivePKfPfi)
        /*0060*/ 	.short	0x0380
        /*0062*/ 	.short	0x0014


	//----- nvinfo : EIATTR_SW_WAR
	.align		4
.L_17:
        /*0064*/ 	.byte	0x04, 0x36
        /*0066*/ 	.short	(.L_19 - .L_18)
.L_18:
        /*0068*/ 	.word	0x00000008
.L_19:


//--------------------- .nv.callgraph             --------------------------
	.section	.nv.callgraph,"",@"SHT_CUDA_CALLGRAPH"
	.align	4
	.sectionentsize	8
	.align		4
        /*0000*/ 	.word	0x00000000
	.align		4
        /*0004*/ 	.word	0xffffffff
	.align		4
        /*0008*/ 	.word	0x00000000
	.align		4
        /*000c*/ 	.word	0xfffffffe
	.align		4
        /*0010*/ 	.word	0x00000000
	.align		4
        /*0014*/ 	.word	0xfffffffd
	.align		4
        /*0018*/ 	.word	0x00000000
	.align		4
        /*001c*/ 	.word	0xfffffffc


//--------------------- .text._Z15transpose_naivePKfPfi --------------------------
	.section	.text._Z15transpose_naivePKfPfi,"ax",@progbits
	.align	128
        .global         _Z15transpose_naivePKfPfi
        .type           _Z15transpose_naivePKfPfi,@function
        .size           _Z15transpose_naivePKfPfi,(.L_x_1 - _Z15transpose_naivePKfPfi)
        .other          _Z15transpose_naivePKfPfi,@"STO_CUDA_ENTRY STV_DEFAULT"
_Z15transpose_naivePKfPfi:
.text._Z15transpose_naivePKfPfi:
[----:B------:R-:W-:Y:S01]  /*0000*/  LDC R1, c[0x0][0x37c] ;  /* 0x0000df00ff017b82 */ /* 0x000fe20000000800 */
[----:B------:R-:W0:Y:S07]  /*0010*/  S2R R3, SR_TID.X ;  /* 0x0000000000037919 */ /* 0x000e2e0000002100 */
[----:B------:R-:W0:Y:S01]  /*0020*/  LDC R0, c[0x0][0x360] ;  /* 0x0000d800ff007b82 */ /* 0x000e220000000800 */
[----:B------:R-:W1:Y:S01]  /*0030*/  LDCU UR6, c[0x0][0x390] ;  /* 0x00007200ff0677ac */ /* 0x000e620008000800 */
[----:B------:R-:W2:Y:S06]  /*0040*/  S2R R2, SR_TID.Y ;  /* 0x0000000000027919 */ /* 0x000eac0000002200 */
[----:B------:R-:W0:Y:S08]  /*0050*/  S2UR UR4, SR_CTAID.X ;  /* 0x00000000000479c3 */ /* 0x000e300000002500 */
[----:B------:R-:W2:Y:S08]  /*0060*/  S2UR UR5, SR_CTAID.Y ;  /* 0x00000000000579c3 */ /* 0x000eb00000002600 */
[----:B------:R-:W2:Y:S01]  /*0070*/  LDC R7, c[0x0][0x364] ;  /* 0x0000d900ff077b82 */ /* 0x000ea20000000800 */
[----:B0-----:R-:W-:-:S02]  /*0080*/  IMAD R0, R0, UR4, R3 ;  /* 0x0000000400007c24 */ /* 0x001fc4000f8e0203 */
[----:B--2---:R-:W-:-:S05]  /*0090*/  IMAD R7, R7, UR5, R2 ;  /* 0x0000000507077c24 */ /* 0x004fca000f8e0202 */
[----:B------:R-:W-:-:S04]  /*00a0*/  VIMNMX R2, PT, PT, R0, R7, !PT ;  /* 0x0000000700027248 */ /* 0x000fc80007fe0100 */
[----:B-1----:R-:W-:-:S13]  /*00b0*/  ISETP.GE.AND P0, PT, R2, UR6, PT ;  /* 0x0000000602007c0c */ /* 0x002fda000bf06270 */
[----:B------:R-:W-:Y:S05]  /*00c0*/  @P0 EXIT ;  /* 0x000000000000094d */ /* 0x000fea0003800000 */
[----:B------:R-:W0:Y:S01]  /*00d0*/  LDC.64 R2, c[0x0][0x380] ;  /* 0x0000e000ff027b82 */ /* 0x000e220000000a00 */
[----:B------:R-:W1:Y:S01]  /*00e0*/  LDCU.64 UR4, c[0x0][0x358] ;  /* 0x00006b00ff0477ac */ /* 0x000e620008000a00 */
[----:B------:R-:W-:-:S04]  /*00f0*/  IMAD R5, R7, UR6, R0 ;  /* 0x0000000607057c24 */ /* 0x000fc8000f8e0200 */
[----:B0-----:R-:W-:Y:S02]  /*0100*/  IMAD.WIDE R2, R5, 0x4, R2 ;  /* 0x0000000405027825 */ /* 0x001fe400078e0202 */
[----:B------:R-:W0:Y:S04]  /*0110*/  LDC.64 R4, c[0x0][0x388] ;  /* 0x0000e200ff047b82 */ /* 0x000e280000000a00 */
[----:B-1----:R-:W2:Y:S01]  /*0120*/  LDG.E.CONSTANT R3, desc[UR4][R2.64] ;  /* 0x0000000402037981 */ /* 0x002ea2000c1e9900 */
[----:B------:R-:W-:-:S04]  /*0130*/  IMAD R7, R0, UR6, R7 ;  /* 0x0000000600077c24 */ /* 0x000fc8000f8e0207 */
[----:B0-----:R-:W-:-:S05]  /*0140*/  IMAD.WIDE R4, R7, 0x4, R4 ;  /* 0x0000000407047825 */ /* 0x001fca00078e0204 */
[----:B--2---:R-:W-:Y:S01]  /*0150*/  STG.E desc[UR4][R4.64], R3 ;  /* 0x0000000304007986 */ /* 0x004fe2000c101904 */
[----:B------:R-:W-:Y:S05]  /*0160*/  EXIT ;  /* 0x000000000000794d */ /* 0x000fea0003800000 */
.L_x_0:
[----:B------:R-:W-:-:S00]  /*0170*/  BRA `(.L_x_0) ;  /* 0xfffffffc00fc7947 */ /* 0x000fc0000383ffff */
[----:B------:R-:W-:-:S00]  /*0180*/  NOP ;  /* 0x0000000000007918 */ /* 0x000fc00000000000 */
[----:B------:R-:W-:-:S00]  /*0190*/  NOP ;  /* 0x0000000000007918 */ /* 0x000fc00000000000 */
[----:B------:R-:W-:-:S00]  /*01a0*/  NOP ;  /* 0x0000000000007918 */ /* 0x000fc00000000000 */
[----:B------:R-:W-:-:S00]  /*01b0*/  NOP ;  /* 0x0000000000007918 */ /* 0x000fc00000000000 */
[----:B------:R-:W-:-:S00]  /*01c0*/  NOP ;  /* 0x0000000000007918 */ /* 0x000fc00000000000 */
[----:B------:R-:W-:-:S00]  /*01d0*/  NOP ;  /* 0x0000000000007918 */ /* 0x000fc00000000000 */
[----:B------:R-:W-:-:S00]  /*01e0*/  NOP ;  /* 0x0000000000007918 */ /* 0x000fc00000000000 */
[----:B------:R-:W-:-:S00]  /*01f0*/  NOP ;  /* 0x0000000000007918 */ /* 0x000fc00000000000 */
.L_x_1:


//--------------------- .nv.shared.reserved.0     --------------------------
	.section	.nv.shared.reserved.0,"aw",@nobits
	.weak		__nv_reservedSMEM_offset_0_alias
	.size		__nv_reservedSMEM_offset_0_alias, 0, 64
	.other		__nv_reservedSMEM_offset_0_alias,@"STO_CUDA_RESERVED_SHARED STV_DEFAULT"
__nv_reservedSMEM_offset_0_alias:
	.zero		0
	.zero		64


//--------------------- .nv.constant0._Z15transpose_naivePKfPfi --------------------------
	.section	.nv.constant0._Z15transpose_naivePKfPfi,"a",@progbits
	.sectionflags	@""
	.align	4
.nv.constant0._Z15transpose_naivePKfPfi:
	.zero		916


//--------------------- SYMBOLS --------------------------

	.type		.nv.reservedSmem.offset0,@object
	.size		.nv.reservedSmem.offset0,0x4
